//
// Generated by NVIDIA NVVM Compiler
//
// Compiler Build ID: CL-36424714
// Cuda compilation tools, release 13.0, V13.0.88
// Based on NVVM 20.0.0
//

.version 9.0
.target sm_100
.address_size 64

	// .globl	_Z15convert_to_halfPfP6__halfi
.global .align 1 .b8 _ZN34_INTERNAL_bf47fbd2_4_k_cu_cbad9d5a4cuda3std3__45__cpo5beginE[1];
.global .align 1 .b8 _ZN34_INTERNAL_bf47fbd2_4_k_cu_cbad9d5a4cuda3std3__45__cpo3endE[1];
.global .align 1 .b8 _ZN34_INTERNAL_bf47fbd2_4_k_cu_cbad9d5a4cuda3std3__45__cpo6cbeginE[1];
.global .align 1 .b8 _ZN34_INTERNAL_bf47fbd2_4_k_cu_cbad9d5a4cuda3std3__45__cpo4cendE[1];
.global .align 1 .b8 _ZN34_INTERNAL_bf47fbd2_4_k_cu_cbad9d5a4cuda3std3__45__cpo6rbeginE[1];
.global .align 1 .b8 _ZN34_INTERNAL_bf47fbd2_4_k_cu_cbad9d5a4cuda3std3__45__cpo4rendE[1];
.global .align 1 .b8 _ZN34_INTERNAL_bf47fbd2_4_k_cu_cbad9d5a4cuda3std3__45__cpo7crbeginE[1];
.global .align 1 .b8 _ZN34_INTERNAL_bf47fbd2_4_k_cu_cbad9d5a4cuda3std3__45__cpo5crendE[1];
.global .align 1 .b8 _ZN34_INTERNAL_bf47fbd2_4_k_cu_cbad9d5a4cuda3std3__436_GLOBAL__N__bf47fbd2_4_k_cu_cbad9d5a6ignoreE[1];
.global .align 1 .b8 _ZN34_INTERNAL_bf47fbd2_4_k_cu_cbad9d5a4cuda3std3__419piecewise_constructE[1];
.global .align 1 .b8 _ZN34_INTERNAL_bf47fbd2_4_k_cu_cbad9d5a4cuda3std3__48in_placeE[1];
.global .align 1 .b8 _ZN34_INTERNAL_bf47fbd2_4_k_cu_cbad9d5a4cuda3std3__420unreachable_sentinelE[1];
.global .align 1 .b8 _ZN34_INTERNAL_bf47fbd2_4_k_cu_cbad9d5a4cuda3std3__47nulloptE[1];
.global .align 1 .b8 _ZN34_INTERNAL_bf47fbd2_4_k_cu_cbad9d5a4cuda3std3__48unexpectE[1];
.global .align 1 .b8 _ZN34_INTERNAL_bf47fbd2_4_k_cu_cbad9d5a4cuda3std6ranges3__45__cpo4swapE[1];
.global .align 1 .b8 _ZN34_INTERNAL_bf47fbd2_4_k_cu_cbad9d5a4cuda3std6ranges3__45__cpo9iter_moveE[1];
.global .align 1 .b8 _ZN34_INTERNAL_bf47fbd2_4_k_cu_cbad9d5a4cuda3std6ranges3__45__cpo5beginE[1];
.global .align 1 .b8 _ZN34_INTERNAL_bf47fbd2_4_k_cu_cbad9d5a4cuda3std6ranges3__45__cpo3endE[1];
.global .align 1 .b8 _ZN34_INTERNAL_bf47fbd2_4_k_cu_cbad9d5a4cuda3std6ranges3__45__cpo6cbeginE[1];
.global .align 1 .b8 _ZN34_INTERNAL_bf47fbd2_4_k_cu_cbad9d5a4cuda3std6ranges3__45__cpo4cendE[1];
.global .align 1 .b8 _ZN34_INTERNAL_bf47fbd2_4_k_cu_cbad9d5a4cuda3std6ranges3__45__cpo7advanceE[1];
.global .align 1 .b8 _ZN34_INTERNAL_bf47fbd2_4_k_cu_cbad9d5a4cuda3std6ranges3__45__cpo9iter_swapE[1];
.global .align 1 .b8 _ZN34_INTERNAL_bf47fbd2_4_k_cu_cbad9d5a4cuda3std6ranges3__45__cpo4nextE[1];
.global .align 1 .b8 _ZN34_INTERNAL_bf47fbd2_4_k_cu_cbad9d5a4cuda3std6ranges3__45__cpo4prevE[1];
.global .align 1 .b8 _ZN34_INTERNAL_bf47fbd2_4_k_cu_cbad9d5a4cuda3std6ranges3__45__cpo4dataE[1];
.global .align 1 .b8 _ZN34_INTERNAL_bf47fbd2_4_k_cu_cbad9d5a4cuda3std6ranges3__45__cpo5cdataE[1];
.global .align 1 .b8 _ZN34_INTERNAL_bf47fbd2_4_k_cu_cbad9d5a4cuda3std6ranges3__45__cpo4sizeE[1];
.global .align 1 .b8 _ZN34_INTERNAL_bf47fbd2_4_k_cu_cbad9d5a4cuda3std6ranges3__45__cpo5ssizeE[1];
.global .align 1 .b8 _ZN34_INTERNAL_bf47fbd2_4_k_cu_cbad9d5a4cuda3std6ranges3__45__cpo8distanceE[1];
.global .align 1 .b8 _ZN34_INTERNAL_bf47fbd2_4_k_cu_cbad9d5a6thrust24THRUST_300001_SM_1000_NS8cuda_cub3parE[1];
.global .align 1 .b8 _ZN34_INTERNAL_bf47fbd2_4_k_cu_cbad9d5a6thrust24THRUST_300001_SM_1000_NS8cuda_cub10par_nosyncE[1];
.global .align 1 .b8 _ZN34_INTERNAL_bf47fbd2_4_k_cu_cbad9d5a6thrust24THRUST_300001_SM_1000_NS6system6detail10sequential3seqE[1];
.global .align 1 .b8 _ZN34_INTERNAL_bf47fbd2_4_k_cu_cbad9d5a6thrust24THRUST_300001_SM_1000_NS6system3cpp3parE[1];
.global .align 1 .b8 _ZN34_INTERNAL_bf47fbd2_4_k_cu_cbad9d5a6thrust24THRUST_300001_SM_1000_NS12placeholders2_1E[1];
.global .align 1 .b8 _ZN34_INTERNAL_bf47fbd2_4_k_cu_cbad9d5a6thrust24THRUST_300001_SM_1000_NS12placeholders2_2E[1];
.global .align 1 .b8 _ZN34_INTERNAL_bf47fbd2_4_k_cu_cbad9d5a6thrust24THRUST_300001_SM_1000_NS12placeholders2_3E[1];
.global .align 1 .b8 _ZN34_INTERNAL_bf47fbd2_4_k_cu_cbad9d5a6thrust24THRUST_300001_SM_1000_NS12placeholders2_4E[1];
.global .align 1 .b8 _ZN34_INTERNAL_bf47fbd2_4_k_cu_cbad9d5a6thrust24THRUST_300001_SM_1000_NS12placeholders2_5E[1];
.global .align 1 .b8 _ZN34_INTERNAL_bf47fbd2_4_k_cu_cbad9d5a6thrust24THRUST_300001_SM_1000_NS12placeholders2_6E[1];
.global .align 1 .b8 _ZN34_INTERNAL_bf47fbd2_4_k_cu_cbad9d5a6thrust24THRUST_300001_SM_1000_NS12placeholders2_7E[1];
.global .align 1 .b8 _ZN34_INTERNAL_bf47fbd2_4_k_cu_cbad9d5a6thrust24THRUST_300001_SM_1000_NS12placeholders2_8E[1];
.global .align 1 .b8 _ZN34_INTERNAL_bf47fbd2_4_k_cu_cbad9d5a6thrust24THRUST_300001_SM_1000_NS12placeholders2_9E[1];
.global .align 1 .b8 _ZN34_INTERNAL_bf47fbd2_4_k_cu_cbad9d5a6thrust24THRUST_300001_SM_1000_NS12placeholders3_10E[1];
.global .align 1 .b8 _ZN34_INTERNAL_bf47fbd2_4_k_cu_cbad9d5a6thrust24THRUST_300001_SM_1000_NS3seqE[1];
.global .align 1 .b8 _ZN34_INTERNAL_bf47fbd2_4_k_cu_cbad9d5a6thrust24THRUST_300001_SM_1000_NS6deviceE[1];

.visible .entry _Z15convert_to_halfPfP6__halfi(
	.param .u64 .ptr .align 1 _Z15convert_to_halfPfP6__halfi_param_0,
	.param .u64 .ptr .align 1 _Z15convert_to_halfPfP6__halfi_param_1,
	.param .u32 _Z15convert_to_halfPfP6__halfi_param_2
)
{
	.reg .pred 	%p<2>;
	.reg .b16 	%rs<2>;
	.reg .b32 	%r<6>;
	.reg .b32 	%f<2>;
	.reg .b64 	%rd<9>;

	ld.param.u64 	%rd1, [_Z15convert_to_halfPfP6__halfi_param_0];
	ld.param.u64 	%rd2, [_Z15convert_to_halfPfP6__halfi_param_1];
	ld.param.u32 	%r2, [_Z15convert_to_halfPfP6__halfi_param_2];
	mov.u32 	%r3, %ctaid.x;
	mov.u32 	%r4, %ntid.x;
	mov.u32 	%r5, %tid.x;
	mad.lo.s32 	%r1, %r3, %r4, %r5;
	setp.ge.s32 	%p1, %r1, %r2;
	@%p1 bra 	$L__BB0_2;
	cvta.to.global.u64 	%rd3, %rd1;
	cvta.to.global.u64 	%rd4, %rd2;
	mul.wide.s32 	%rd5, %r1, 4;
	add.s64 	%rd6, %rd3, %rd5;
	ld.global.f32 	%f1, [%rd6];
	// begin inline asm
	{  cvt.rn.f16.f32 %rs1, %f1;}

	// end inline asm
	mul.wide.s32 	%rd7, %r1, 2;
	add.s64 	%rd8, %rd4, %rd7;
	st.global.u16 	[%rd8], %rs1;
$L__BB0_2:
	ret;

}
	// .globl	_ZN3cub18CUB_300001_SM_10006detail11EmptyKernelIvEEvv
.visible .entry _ZN3cub18CUB_300001_SM_10006detail11EmptyKernelIvEEvv()
{


	ret;

}


// ===== COMPILED SASS (sm_100) =====

	.target	sm_100

	.elftype	@"ET_EXEC"


//--------------------- .note.nv.tkinfo           --------------------------
	.section	.note.nv.tkinfo,"",@"SHT_NOTE"
	.sectionflags	@"SHF_NOTE_NV_TKINFO"
	.tkinfo
        /*0018*/ 	.word	0x00000002
        /*0030*/ 	.string	""
        /*0030*/ 	.string	"ptxas"
        /*0030*/ 	.string	"Cuda compilation tools, release 13.0, V13.0.88"
        /*0030*/ 	.string	"Build cuda_13.0.r13.0/compiler.36424714_0"
        /*0030*/ 	.string	"-arch sm_100 -m 64 "



//--------------------- .note.nv.cuinfo           --------------------------
	.section	.note.nv.cuinfo,"",@"SHT_NOTE"
	.sectionflags	@"SHF_NOTE_NV_CUINFO"
        /*0018*/ 	.short	0x0002
        /*001a*/ 	.short	0x0064
        /*001c*/ 	.short	0x0082
	.zero		2


//--------------------- .nv.info                  --------------------------
	.section	.nv.info,"",@"SHT_CUDA_INFO"
	.align	4


	//----- nvinfo : EIATTR_REGCOUNT
	.align		4
        /*0000*/ 	.byte	0x04, 0x2f
        /*0002*/ 	.short	(.L_46 - .L_45)
	.align		4
.L_45:
        /*0004*/ 	.word	index@(_Z15convert_to_halfPfP6__halfi)
        /*0008*/ 	.word	0x0000000a


	//----- nvinfo : EIATTR_FRAME_SIZE
	.align		4
.L_46:
        /*000c*/ 	.byte	0x04, 0x11
        /*000e*/ 	.short	(.L_48 - .L_47)
	.align		4
.L_47:
        /*0010*/ 	.word	index@(_Z15convert_to_halfPfP6__halfi)
        /*0014*/ 	.word	0x00000000


	//----- nvinfo : EIATTR_REGCOUNT
	.align		4
.L_48:
        /*0018*/ 	.byte	0x04, 0x2f
        /*001a*/ 	.short	(.L_50 - .L_49)
	.align		4
.L_49:
        /*001c*/ 	.word	index@(_ZN3cub18CUB_300001_SM_10006detail11EmptyKernelIvEEvv)
        /*0020*/ 	.word	0x00000004


	//----- nvinfo : EIATTR_FRAME_SIZE
	.align		4
.L_50:
        /*0024*/ 	.byte	0x04, 0x11
        /*0026*/ 	.short	(.L_52 - .L_51)
	.align		4
.L_51:
        /*0028*/ 	.word	index@(_ZN3cub18CUB_300001_SM_10006detail11EmptyKernelIvEEvv)
        /*002c*/ 	.word	0x00000000


	//----- nvinfo : EIATTR_MIN_STACK_SIZE
	.align		4
.L_52:
        /*0030*/ 	.byte	0x04, 0x12
        /*0032*/ 	.short	(.L_54 - .L_53)
	.align		4
.L_53:
        /*0034*/ 	.word	index@(_ZN3cub18CUB_300001_SM_10006detail11EmptyKernelIvEEvv)
        /*0038*/ 	.word	0x00000000


	//----- nvinfo : EIATTR_MIN_STACK_SIZE
	.align		4
.L_54:
        /*003c*/ 	.byte	0x04, 0x12
        /*003e*/ 	.short	(.L_56 - .L_55)
	.align		4
.L_55:
        /*0040*/ 	.word	index@(_Z15convert_to_halfPfP6__halfi)
        /*0044*/ 	.word	0x00000000
.L_56:


//--------------------- .nv.compat                --------------------------
	.section	.nv.compat,"",@"SHT_CUDA_COMPAT_INFO"
	.align	4
        /*0000*/ 	.byte	0x02, 0x09, 0x00, 0x00, 0x02, 0x02, 0x01, 0x00, 0x02, 0x05, 0x05, 0x00, 0x03, 0x07, 0x01, 0x01
        /*0010*/ 	.byte	0x02, 0x03, 0x00, 0x00, 0x02, 0x06, 0x01, 0x00, 0x04, 0x0b, 0x08, 0x00, 0x09, 0x00, 0x00, 0x00
        /*0020*/ 	.byte	0x00, 0x00, 0x00, 0x00


//--------------------- .nv.info._ZN3cub18CUB_300001_SM_10006detail11EmptyKernelIvEEvv --------------------------
	.section	.nv.info._ZN3cub18CUB_300001_SM_10006detail11EmptyKernelIvEEvv,"",@"SHT_CUDA_INFO"
	.sectionflags	@""
	.align	4


	//----- nvinfo : EIATTR_CUDA_API_VERSION
	.align		4
        /*0000*/ 	.byte	0x04, 0x37
        /*0002*/ 	.short	(.L_58 - .L_57)
.L_57:
        /*0004*/ 	.word	0x00000082


	//----- nvinfo : EIATTR_SPARSE_MMA_MASK
	.align		4
.L_58:
        /*0008*/ 	.byte	0x03, 0x50
        /*000a*/ 	.short	0x0000


	//----- nvinfo : EIATTR_MAXREG_COUNT
	.align		4
        /*000c*/ 	.byte	0x03, 0x1b
        /*000e*/ 	.short	0x00ff


	//----- nvinfo : EIATTR_MERCURY_ISA_VERSION
	.align		4
        /*0010*/ 	.byte	0x03, 0x5f
        /*0012*/ 	.short	0x0101


	//----- nvinfo : EIATTR_VRC_CTA_INIT_COUNT
	.align		4
        /*0014*/ 	.byte	0x02, 0x4a
	.zero		1
	.zero		1


	//----- nvinfo : EIATTR_EXIT_INSTR_OFFSETS
	.align		4
        /*0018*/ 	.byte	0x04, 0x1c
        /*001a*/ 	.short	(.L_60 - .L_59)


	//   ....[0]....
.L_59:
        /*001c*/ 	.word	0x00000010


	//----- nvinfo : EIATTR_SW_WAR
	.align		4
.L_60:
        /*0020*/ 	.byte	0x04, 0x36
        /*0022*/ 	.short	(.L_62 - .L_61)
.L_61:
        /*0024*/ 	.word	0x00000008
.L_62:


//--------------------- .nv.info._Z15convert_to_halfPfP6__halfi --------------------------
	.section	.nv.info._Z15convert_to_halfPfP6__halfi,"",@"SHT_CUDA_INFO"
	.sectionflags	@""
	.align	4


	//----- nvinfo : EIATTR_CUDA_API_VERSION
	.align		4
        /*0000*/ 	.byte	0x04, 0x37
        /*0002*/ 	.short	(.L_64 - .L_63)
.L_63:
        /*0004*/ 	.word	0x00000082


	//----- nvinfo : EIATTR_KPARAM_INFO
	.align		4
.L_64:
        /*0008*/ 	.byte	0x04, 0x17
        /*000a*/ 	.short	(.L_66 - .L_65)
.L_65:
        /*000c*/ 	.word	0x00000000
        /*0010*/ 	.short	0x0002
        /*0012*/ 	.short	0x0010
        /*0014*/ 	.byte	0x00, 0xf0, 0x11, 0x00


	//----- nvinfo : EIATTR_KPARAM_INFO
	.align		4
.L_66:
        /*0018*/ 	.byte	0x04, 0x17
        /*001a*/ 	.short	(.L_68 - .L_67)
.L_67:
        /*001c*/ 	.word	0x00000000
        /*0020*/ 	.short	0x0001
        /*0022*/ 	.short	0x0008
        /*0024*/ 	.byte	0x00, 0xf5, 0x21, 0x00


	//----- nvinfo : EIATTR_KPARAM_INFO
	.align		4
.L_68:
        /*0028*/ 	.byte	0x04, 0x17
        /*002a*/ 	.short	(.L_70 - .L_69)
.L_69:
        /*002c*/ 	.word	0x00000000
        /*0030*/ 	.short	0x0000
        /*0032*/ 	.short	0x0000
        /*0034*/ 	.byte	0x00, 0xf5, 0x21, 0x00


	//----- nvinfo : EIATTR_SPARSE_MMA_MASK
	.align		4
.L_70:
        /*0038*/ 	.byte	0x03, 0x50
        /*003a*/ 	.short	0x0000


	//----- nvinfo : EIATTR_MAXREG_COUNT
	.align		4
        /*003c*/ 	.byte	0x03, 0x1b
        /*003e*/ 	.short	0x00ff


	//----- nvinfo : EIATTR_MERCURY_ISA_VERSION
	.align		4
        /*0040*/ 	.byte	0x03, 0x5f
        /*0042*/ 	.short	0x0101


	//----- nvinfo : EIATTR_VRC_CTA_INIT_COUNT
	.align		4
        /*0044*/ 	.byte	0x02, 0x4a
	.zero		1
	.zero		1


	//----- nvinfo : EIATTR_EXIT_INSTR_OFFSETS
	.align		4
        /*0048*/ 	.byte	0x04, 0x1c
        /*004a*/ 	.short	(.L_72 - .L_71)


	//   ....[0]....
.L_71:
        /*004c*/ 	.word	0x00000070


	//   ....[1]....
        /*0050*/ 	.word	0x00000100


	//----- nvinfo : EIATTR_CBANK_PARAM_SIZE
	.align		4
.L_72:
        /*0054*/ 	.byte	0x03, 0x19
        /*0056*/ 	.short	0x0014


	//----- nvinfo : EIATTR_PARAM_CBANK
	.align		4
        /*0058*/ 	.byte	0x04, 0x0a
        /*005a*/ 	.short	(.L_74 - .L_73)
	.align		4
.L_73:
        /*005c*/ 	.word	index@(.nv.constant0._Z15convert_to_halfPfP6__halfi)
        /*0060*/ 	.short	0x0380
        /*0062*/ 	.short	0x0014


	//----- nvinfo : EIATTR_SW_WAR
	.align		4
.L_74:
        /*0064*/ 	.byte	0x04, 0x36
        /*0066*/ 	.short	(.L_76 - .L_75)
.L_75:
        /*0068*/ 	.word	0x00000008
.L_76:


//--------------------- .nv.callgraph             --------------------------
	.section	.nv.callgraph,"",@"SHT_CUDA_CALLGRAPH"
	.align	4
	.sectionentsize	8
	.align		4
        /*0000*/ 	.word	0x00000000
	.align		4
        /*0004*/ 	.word	0xffffffff
	.align		4
        /*0008*/ 	.word	0x00000000
	.align		4
        /*000c*/ 	.word	0xfffffffe
	.align		4
        /*0010*/ 	.word	0x00000000
	.align		4
        /*0014*/ 	.word	0xfffffffd
	.align		4
        /*0018*/ 	.word	0x00000000
	.align		4
        /*001c*/ 	.word	0xfffffffc


//--------------------- .nv.constant4             --------------------------
	.section	.nv.constant4,"a",@progbits
	.align	8
	.align		8
.nv.constant4:
        /*0000*/ 	.dword	_ZN34_INTERNAL_bf47fbd2_4_k_cu_cbad9d5a4cuda3std3__45__cpo5beginE
	.align		8
        /*0008*/ 	.dword	_ZN34_INTERNAL_bf47fbd2_4_k_cu_cbad9d5a4cuda3std3__45__cpo3endE
	.align		8
        /*0010*/ 	.dword	_ZN34_INTERNAL_bf47fbd2_4_k_cu_cbad9d5a4cuda3std3__45__cpo6cbeginE
	.align		8
        /*0018*/ 	.dword	_ZN34_INTERNAL_bf47fbd2_4_k_cu_cbad9d5a4cuda3std3__45__cpo4cendE
	.align		8
        /*0020*/ 	.dword	_ZN34_INTERNAL_bf47fbd2_4_k_cu_cbad9d5a4cuda3std3__45__cpo6rbeginE
	.align		8
        /*0028*/ 	.dword	_ZN34_INTERNAL_bf47fbd2_4_k_cu_cbad9d5a4cuda3std3__45__cpo4rendE
	.align		8
        /*0030*/ 	.dword	_ZN34_INTERNAL_bf47fbd2_4_k_cu_cbad9d5a4cuda3std3__45__cpo7crbeginE
	.align		8
        /*0038*/ 	.dword	_ZN34_INTERNAL_bf47fbd2_4_k_cu_cbad9d5a4cuda3std3__45__cpo5crendE
	.align		8
        /*0040*/ 	.dword	_ZN34_INTERNAL_bf47fbd2_4_k_cu_cbad9d5a4cuda3std3__436_GLOBAL__N__bf47fbd2_4_k_cu_cbad9d5a6ignoreE
	.align		8
        /*0048*/ 	.dword	_ZN34_INTERNAL_bf47fbd2_4_k_cu_cbad9d5a4cuda3std3__419piecewise_constructE
	.align		8
        /*0050*/ 	.dword	_ZN34_INTERNAL_bf47fbd2_4_k_cu_cbad9d5a4cuda3std3__48in_placeE
	.align		8
        /*0058*/ 	.dword	_ZN34_INTERNAL_bf47fbd2_4_k_cu_cbad9d5a4cuda3std3__420unreachable_sentinelE
	.align		8
        /*0060*/ 	.dword	_ZN34_INTERNAL_bf47fbd2_4_k_cu_cbad9d5a4cuda3std3__47nulloptE
	.align		8
        /*0068*/ 	.dword	_ZN34_INTERNAL_bf47fbd2_4_k_cu_cbad9d5a4cuda3std3__48unexpectE
	.align		8
        /*0070*/ 	.dword	_ZN34_INTERNAL_bf47fbd2_4_k_cu_cbad9d5a4cuda3std6ranges3__45__cpo4swapE
	.align		8
        /*0078*/ 	.dword	_ZN34_INTERNAL_bf47fbd2_4_k_cu_cbad9d5a4cuda3std6ranges3__45__cpo9iter_moveE
	.align		8
        /*0080*/ 	.dword	_ZN34_INTERNAL_bf47fbd2_4_k_cu_cbad9d5a4cuda3std6ranges3__45__cpo5beginE
	.align		8
        /*0088*/ 	.dword	_ZN34_INTERNAL_bf47fbd2_4_k_cu_cbad9d5a4cuda3std6ranges3__45__cpo3endE
	.align		8
        /*0090*/ 	.dword	_ZN34_INTERNAL_bf47fbd2_4_k_cu_cbad9d5a4cuda3std6ranges3__45__cpo6cbeginE
	.align		8
        /*0098*/ 	.dword	_ZN34_INTERNAL_bf47fbd2_4_k_cu_cbad9d5a4cuda3std6ranges3__45__cpo4cendE
	.align		8
        /*00a0*/ 	.dword	_ZN34_INTERNAL_bf47fbd2_4_k_cu_cbad9d5a4cuda3std6ranges3__45__cpo7advanceE
	.align		8
        /*00a8*/ 	.dword	_ZN34_INTERNAL_bf47fbd2_4_k_cu_cbad9d5a4cuda3std6ranges3__45__cpo9iter_swapE
	.align		8
        /*00b0*/ 	.dword	_ZN34_INTERNAL_bf47fbd2_4_k_cu_cbad9d5a4cuda3std6ranges3__45__cpo4nextE
	.align		8
        /*00b8*/ 	.dword	_ZN34_INTERNAL_bf47fbd2_4_k_cu_cbad9d5a4cuda3std6ranges3__45__cpo4prevE
	.align		8
        /*00c0*/ 	.dword	_ZN34_INTERNAL_bf47fbd2_4_k_cu_cbad9d5a4cuda3std6ranges3__45__cpo4dataE
	.align		8
        /*00c8*/ 	.dword	_ZN34_INTERNAL_bf47fbd2_4_k_cu_cbad9d5a4cuda3std6ranges3__45__cpo5cdataE
	.align		8
        /*00d0*/ 	.dword	_ZN34_INTERNAL_bf47fbd2_4_k_cu_cbad9d5a4cuda3std6ranges3__45__cpo4sizeE
	.align		8
        /*00d8*/ 	.dword	_ZN34_INTERNAL_bf47fbd2_4_k_cu_cbad9d5a4cuda3std6ranges3__45__cpo5ssizeE
	.align		8
        /*00e0*/ 	.dword	_ZN34_INTERNAL_bf47fbd2_4_k_cu_cbad9d5a4cuda3std6ranges3__45__cpo8distanceE
	.align		8
        /*00e8*/ 	.dword	_ZN34_INTERNAL_bf47fbd2_4_k_cu_cbad9d5a6thrust24THRUST_300001_SM_1000_NS8cuda_cub3parE
	.align		8
        /*00f0*/ 	.dword	_ZN34_INTERNAL_bf47fbd2_4_k_cu_cbad9d5a6thrust24THRUST_300001_SM_1000_NS8cuda_cub10par_nosyncE
	.align		8
        /*00f8*/ 	.dword	_ZN34_INTERNAL_bf47fbd2_4_k_cu_cbad9d5a6thrust24THRUST_300001_SM_1000_NS6system6detail10sequential3seqE
	.align		8
        /*0100*/ 	.dword	_ZN34_INTERNAL_bf47fbd2_4_k_cu_cbad9d5a6thrust24THRUST_300001_SM_1000_NS6system3cpp3parE
	.align		8
        /*0108*/ 	.dword	_ZN34_INTERNAL_bf47fbd2_4_k_cu_cbad9d5a6thrust24THRUST_300001_SM_1000_NS12placeholders2_1E
	.align		8
        /*0110*/ 	.dword	_ZN34_INTERNAL_bf47fbd2_4_k_cu_cbad9d5a6thrust24THRUST_300001_SM_1000_NS12placeholders2_2E
	.align		8
        /*0118*/ 	.dword	_ZN34_INTERNAL_bf47fbd2_4_k_cu_cbad9d5a6thrust24THRUST_300001_SM_1000_NS12placeholders2_3E
	.align		8
        /*0120*/ 	.dword	_ZN34_INTERNAL_bf47fbd2_4_k_cu_cbad9d5a6thrust24THRUST_300001_SM_1000_NS12placeholders2_4E
	.align		8
        /*0128*/ 	.dword	_ZN34_INTERNAL_bf47fbd2_4_k_cu_cbad9d5a6thrust24THRUST_300001_SM_1000_NS12placeholders2_5E
	.align		8
        /*0130*/ 	.dword	_ZN34_INTERNAL_bf47fbd2_4_k_cu_cbad9d5a6thrust24THRUST_300001_SM_1000_NS12placeholders2_6E
	.align		8
        /*0138*/ 	.dword	_ZN34_INTERNAL_bf47fbd2_4_k_cu_cbad9d5a6thrust24THRUST_300001_SM_1000_NS12placeholders2_7E
	.align		8
        /*0140*/ 	.dword	_ZN34_INTERNAL_bf47fbd2_4_k_cu_cbad9d5a6thrust24THRUST_300001_SM_1000_NS12placeholders2_8E
	.align		8
        /*0148*/ 	.dword	_ZN34_INTERNAL_bf47fbd2_4_k_cu_cbad9d5a6thrust24THRUST_300001_SM_1000_NS12placeholders2_9E
	.align		8
        /*0150*/ 	.dword	_ZN34_INTERNAL_bf47fbd2_4_k_cu_cbad9d5a6thrust24THRUST_300001_SM_1000_NS12placeholders3_10E
	.align		8
        /*0158*/ 	.dword	_ZN34_INTERNAL_bf47fbd2_4_k_cu_cbad9d5a6thrust24THRUST_300001_SM_1000_NS3seqE
	.align		8
        /*0160*/ 	.dword	_ZN34_INTERNAL_bf47fbd2_4_k_cu_cbad9d5a6thrust24THRUST_300001_SM_1000_NS6deviceE


//--------------------- .text._ZN3cub18CUB_300001_SM_10006detail11EmptyKernelIvEEvv --------------------------
	.section	.text._ZN3cub18CUB_300001_SM_10006detail11EmptyKernelIvEEvv,"ax",@progbits
	.align	128
        .global         _ZN3cub18CUB_300001_SM_10006detail11EmptyKernelIvEEvv
        .type           _ZN3cub18CUB_300001_SM_10006detail11EmptyKernelIvEEvv,@function
        .size           _ZN3cub18CUB_300001_SM_10006detail11EmptyKernelIvEEvv,(.L_x_2 - _ZN3cub18CUB_300001_SM_10006detail11EmptyKernelIvEEvv)
        .other          _ZN3cub18CUB_300001_SM_10006detail11EmptyKernelIvEEvv,@"STO_CUDA_ENTRY STV_DEFAULT"
_ZN3cub18CUB_300001_SM_10006detail11EmptyKernelIvEEvv:
.text._ZN3cub18CUB_300001_SM_10006detail11EmptyKernelIvEEvv:
[----:B------:R-:W-:Y:S01]  /*0000*/  LDC R1, c[0x0][0x37c] ;  /* 0x0000df00ff017b82 */ /* 0x000fe20000000800 */
[----:B------:R-:W-:Y:S05]  /*0010*/  EXIT ;  /* 0x000000000000794d */ /* 0x000fea0003800000 */
.L_x_0:
[----:B------:R-:W-:-:S00]  /*0020*/  BRA `(.L_x_0) ;  /* 0xfffffffc00fc7947 */ /* 0x000fc0000383ffff */
[----:B------:R-:W-:-:S00]  /*0030*/  NOP ;  /* 0x0000000000007918 */ /* 0x000fc00000000000 */
        /* <DEDUP_REMOVED lines=12> */
.L_x_2:


//--------------------- .text._Z15convert_to_halfPfP6__halfi --------------------------
	.section	.text._Z15convert_to_halfPfP6__halfi,"ax",@progbits
	.align	128
        .global         _Z15convert_to_halfPfP6__halfi
        .type           _Z15convert_to_halfPfP6__halfi,@function
        .size           _Z15convert_to_halfPfP6__halfi,(.L_x_3 - _Z15convert_to_halfPfP6__halfi)
        .other          _Z15convert_to_halfPfP6__halfi,@"STO_CUDA_ENTRY STV_DEFAULT"
_Z15convert_to_halfPfP6__halfi:
.text._Z15convert_to_halfPfP6__halfi:
[----:B------:R-:W-:Y:S01]  /*0000*/  LDC R1, c[0x0][0x37c] ;  /* 0x0000df00ff017b82 */ /* 0x000fe20000000800 */
[----:B------:R-:W0:Y:S07]  /*0010*/  S2R R0, SR_TID.X ;  /* 0x0000000000007919 */ /* 0x000e2e0000002100 */
[----:B------:R-:W0:Y:S01]  /*0020*/  S2UR UR4, SR_CTAID.X ;  /* 0x00000000000479c3 */ /* 0x000e220000002500 */
[----:B------:R-:W1:Y:S07]  /*0030*/  LDCU UR5, c[0x0][0x390] ;  /* 0x00007200ff0577ac */ /* 0x000e6e0008000800 */
[----:B------:R-:W0:Y:S02]  /*0040*/  LDC R7, c[0x0][0x360] ;  /* 0x0000d800ff077b82 */ /* 0x000e240000000800 */
[----:B0-----:R-:W-:-:S05]  /*0050*/  IMAD R7, R7, UR4, R0 ;  /* 0x0000000407077c24 */ /* 0x001fca000f8e0200 */
[----:B-1----:R-:W-:-:S13]  /*0060*/  ISETP.GE.AND P0, PT, R7, UR5, PT ;  /* 0x0000000507007c0c */ /* 0x002fda000bf06270 */
[----:B------:R-:W-:Y:S05]  /*0070*/  @P0 EXIT ;  /* 0x000000000000094d */ /* 0x000fea0003800000 */
[----:B------:R-:W0:Y:S01]  /*0080*/  LDC.64 R2, c[0x0][0x380] ;  /* 0x0000e000ff027b82 */ /* 0x000e220000000a00 */
[----:B------:R-:W1:Y:S07]  /*0090*/  LDCU.64 UR4, c[0x0][0x358] ;  /* 0x00006b00ff0477ac */ /* 0x000e6e0008000a00 */
[----:B------:R-:W2:Y:S01]  /*00a0*/  LDC.64 R4, c[0x0][0x388] ;  /* 0x0000e200ff047b82 */ /* 0x000ea20000000a00 */
[----:B0-----:R-:W-:-:S06]  /*00b0*/  IMAD.WIDE R2, R7, 0x4, R2 ;  /* 0x0000000407027825 */ /* 0x001fcc00078e0202 */
[----:B-1----:R-:W3:Y:S01]  /*00c0*/  LDG.E R2, desc[UR4][R2.64] ;  /* 0x0000000402027981 */ /* 0x002ee2000c1e1900 */
[----:B--2---:R-:W-:Y:S01]  /*00d0*/  IMAD.WIDE R4, R7, 0x2, R4 ;  /* 0x0000000207047825 */ /* 0x004fe200078e0204 */
[----:B---3--:R-:W-:-:S05]  /*00e0*/  F2FP.F16.F32.PACK_AB R0, RZ, R2 ;  /* 0x00000002ff00723e */ /* 0x008fca00000000ff */
[----:B------:R-:W-:Y:S01]  /*00f0*/  STG.E.U16 desc[UR4][R4.64], R0 ;  /* 0x0000000004007986 */ /* 0x000fe2000c101504 */
[----:B------:R-:W-:Y:S05]  /*0100*/  EXIT ;  /* 0x000000000000794d */ /* 0x000fea0003800000 */
.L_x_1:
        /* <DEDUP_REMOVED lines=15> */
.L_x_3:


//--------------------- .nv.shared.reserved.0     --------------------------
	.section	.nv.shared.reserved.0,"aw",@nobits
	.weak		__nv_reservedSMEM_offset_0_alias
	.size		__nv_reservedSMEM_offset_0_alias, 0, 64
	.other		__nv_reservedSMEM_offset_0_alias,@"STO_CUDA_RESERVED_SHARED STV_DEFAULT"
__nv_reservedSMEM_offset_0_alias:
	.zero		0
	.zero		64


//--------------------- .nv.global                --------------------------
	.section	.nv.global,"aw",@nobits
.nv.global:
	.type		_ZN34_INTERNAL_bf47fbd2_4_k_cu_cbad9d5a6thrust24THRUST_300001_SM_1000_NS12placeholders2_8E,@object
	.size		_ZN34_INTERNAL_bf47fbd2_4_k_cu_cbad9d5a6thrust24THRUST_300001_SM_1000_NS12placeholders2_8E,(_ZN34_INTERNAL_bf47fbd2_4_k_cu_cbad9d5a4cuda3std3__436_GLOBAL__N__bf47fbd2_4_k_cu_cbad9d5a6ignoreE - _ZN34_INTERNAL_bf47fbd2_4_k_cu_cbad9d5a6thrust24THRUST_300001_SM_1000_NS12placeholders2_8E)
_ZN34_INTERNAL_bf47fbd2_4_k_cu_cbad9d5a6thrust24THRUST_300001_SM_1000_NS12placeholders2_8E:
	.zero		1
	.type		_ZN34_INTERNAL_bf47fbd2_4_k_cu_cbad9d5a4cuda3std3__436_GLOBAL__N__bf47fbd2_4_k_cu_cbad9d5a6ignoreE,@object
	.size		_ZN34_INTERNAL_bf47fbd2_4_k_cu_cbad9d5a4cuda3std3__436_GLOBAL__N__bf47fbd2_4_k_cu_cbad9d5a6ignoreE,(_ZN34_INTERNAL_bf47fbd2_4_k_cu_cbad9d5a4cuda3std6ranges3__45__cpo4dataE - _ZN34_INTERNAL_bf47fbd2_4_k_cu_cbad9d5a4cuda3std3__436_GLOBAL__N__bf47fbd2_4_k_cu_cbad9d5a6ignoreE)
_ZN34_INTERNAL_bf47fbd2_4_k_cu_cbad9d5a4cuda3std3__436_GLOBAL__N__bf47fbd2_4_k_cu_cbad9d5a6ignoreE:
	.zero		1
	.type		_ZN34_INTERNAL_bf47fbd2_4_k_cu_cbad9d5a4cuda3std6ranges3__45__cpo4dataE,@object
	.size		_ZN34_INTERNAL_bf47fbd2_4_k_cu_cbad9d5a4cuda3std6ranges3__45__cpo4dataE,(_ZN34_INTERNAL_bf47fbd2_4_k_cu_cbad9d5a6thrust24THRUST_300001_SM_1000_NS6system3cpp3parE - _ZN34_INTERNAL_bf47fbd2_4_k_cu_cbad9d5a4cuda3std6ranges3__45__cpo4dataE)
_ZN34_INTERNAL_bf47fbd2_4_k_cu_cbad9d5a4cuda3std6ranges3__45__cpo4dataE:
	.zero		1
	.type		_ZN34_INTERNAL_bf47fbd2_4_k_cu_cbad9d5a6thrust24THRUST_300001_SM_1000_NS6system3cpp3parE,@object
	.size		_ZN34_INTERNAL_bf47fbd2_4_k_cu_cbad9d5a6thrust24THRUST_300001_SM_1000_NS6system3cpp3parE,(_ZN34_INTERNAL_bf47fbd2_4_k_cu_cbad9d5a4cuda3std3__45__cpo5beginE - _ZN34_INTERNAL_bf47fbd2_4_k_cu_cbad9d5a6thrust24THRUST_300001_SM_1000_NS6system3cpp3parE)
_ZN34_INTERNAL_bf47fbd2_4_k_cu_cbad9d5a6thrust24THRUST_300001_SM_1000_NS6system3cpp3parE:
	.zero		1
	.type		_ZN34_INTERNAL_bf47fbd2_4_k_cu_cbad9d5a4cuda3std3__45__cpo5beginE,@object
	.size		_ZN34_INTERNAL_bf47fbd2_4_k_cu_cbad9d5a4cuda3std3__45__cpo5beginE,(_ZN34_INTERNAL_bf47fbd2_4_k_cu_cbad9d5a4cuda3std6ranges3__45__cpo5beginE - _ZN34_INTERNAL_bf47fbd2_4_k_cu_cbad9d5a4cuda3std3__45__cpo5beginE)
_ZN34_INTERNAL_bf47fbd2_4_k_cu_cbad9d5a4cuda3std3__45__cpo5beginE:
	.zero		1
	.type		_ZN34_INTERNAL_bf47fbd2_4_k_cu_cbad9d5a4cuda3std6ranges3__45__cpo5beginE,@object
	.size		_ZN34_INTERNAL_bf47fbd2_4_k_cu_cbad9d5a4cuda3std6ranges3__45__cpo5beginE,(_ZN34_INTERNAL_bf47fbd2_4_k_cu_cbad9d5a6thrust24THRUST_300001_SM_1000_NS6deviceE - _ZN34_INTERNAL_bf47fbd2_4_k_cu_cbad9d5a4cuda3std6ranges3__45__cpo5beginE)
_ZN34_INTERNAL_bf47fbd2_4_k_cu_cbad9d5a4cuda3std6ranges3__45__cpo5beginE:
	.zero		1
	.type		_ZN34_INTERNAL_bf47fbd2_4_k_cu_cbad9d5a6thrust24THRUST_300001_SM_1000_NS6deviceE,@object
	.size		_ZN34_INTERNAL_bf47fbd2_4_k_cu_cbad9d5a6thrust24THRUST_300001_SM_1000_NS6deviceE,(_ZN34_INTERNAL_bf47fbd2_4_k_cu_cbad9d5a4cuda3std3__47nulloptE - _ZN34_INTERNAL_bf47fbd2_4_k_cu_cbad9d5a6thrust24THRUST_300001_SM_1000_NS6deviceE)
_ZN34_INTERNAL_bf47fbd2_4_k_cu_cbad9d5a6thrust24THRUST_300001_SM_1000_NS6deviceE:
	.zero		1
	.type		_ZN34_INTERNAL_bf47fbd2_4_k_cu_cbad9d5a4cuda3std3__47nulloptE,@object
	.size		_ZN34_INTERNAL_bf47fbd2_4_k_cu_cbad9d5a4cuda3std3__47nulloptE,(_ZN34_INTERNAL_bf47fbd2_4_k_cu_cbad9d5a4cuda3std6ranges3__45__cpo8distanceE - _ZN34_INTERNAL_bf47fbd2_4_k_cu_cbad9d5a4cuda3std3__47nulloptE)
_ZN34_INTERNAL_bf47fbd2_4_k_cu_cbad9d5a4cuda3std3__47nulloptE:
	.zero		1
	.type		_ZN34_INTERNAL_bf47fbd2_4_k_cu_cbad9d5a4cuda3std6ranges3__45__cpo8distanceE,@object
	.size		_ZN34_INTERNAL_bf47fbd2_4_k_cu_cbad9d5a4cuda3std6ranges3__45__cpo8distanceE,(_ZN34_INTERNAL_bf47fbd2_4_k_cu_cbad9d5a6thrust24THRUST_300001_SM_1000_NS12placeholders2_4E - _ZN34_INTERNAL_bf47fbd2_4_k_cu_cbad9d5a4cuda3std6ranges3__45__cpo8distanceE)
_ZN34_INTERNAL_bf47fbd2_4_k_cu_cbad9d5a4cuda3std6ranges3__45__cpo8distanceE:
	.zero		1
	.type		_ZN34_INTERNAL_bf47fbd2_4_k_cu_cbad9d5a6thrust24THRUST_300001_SM_1000_NS12placeholders2_4E,@object
	.size		_ZN34_INTERNAL_bf47fbd2_4_k_cu_cbad9d5a6thrust24THRUST_300001_SM_1000_NS12placeholders2_4E,(_ZN34_INTERNAL_bf47fbd2_4_k_cu_cbad9d5a4cuda3std3__45__cpo6rbeginE - _ZN34_INTERNAL_bf47fbd2_4_k_cu_cbad9d5a6thrust24THRUST_300001_SM_1000_NS12placeholders2_4E)
_ZN34_INTERNAL_bf47fbd2_4_k_cu_cbad9d5a6thrust24THRUST_300001_SM_1000_NS12placeholders2_4E:
	.zero		1
	.type		_ZN34_INTERNAL_bf47fbd2_4_k_cu_cbad9d5a4cuda3std3__45__cpo6rbeginE,@object
	.size		_ZN34_INTERNAL_bf47fbd2_4_k_cu_cbad9d5a4cuda3std3__45__cpo6rbeginE,(_ZN34_INTERNAL_bf47fbd2_4_k_cu_cbad9d5a4cuda3std6ranges3__45__cpo7advanceE - _ZN34_INTERNAL_bf47fbd2_4_k_cu_cbad9d5a4cuda3std3__45__cpo6rbeginE)
_ZN34_INTERNAL_bf47fbd2_4_k_cu_cbad9d5a4cuda3std3__45__cpo6rbeginE:
	.zero		1
	.type		_ZN34_INTERNAL_bf47fbd2_4_k_cu_cbad9d5a4cuda3std6ranges3__45__cpo7advanceE,@object
	.size		_ZN34_INTERNAL_bf47fbd2_4_k_cu_cbad9d5a4cuda3std6ranges3__45__cpo7advanceE,(_ZN34_INTERNAL_bf47fbd2_4_k_cu_cbad9d5a6thrust24THRUST_300001_SM_1000_NS12placeholders3_10E - _ZN34_INTERNAL_bf47fbd2_4_k_cu_cbad9d5a4cuda3std6ranges3__45__cpo7advanceE)
_ZN34_INTERNAL_bf47fbd2_4_k_cu_cbad9d5a4cuda3std6ranges3__45__cpo7advanceE:
	.zero		1
	.type		_ZN34_INTERNAL_bf47fbd2_4_k_cu_cbad9d5a6thrust24THRUST_300001_SM_1000_NS12placeholders3_10E,@object
	.size		_ZN34_INTERNAL_bf47fbd2_4_k_cu_cbad9d5a6thrust24THRUST_300001_SM_1000_NS12placeholders3_10E,(_ZN34_INTERNAL_bf47fbd2_4_k_cu_cbad9d5a4cuda3std3__48in_placeE - _ZN34_INTERNAL_bf47fbd2_4_k_cu_cbad9d5a6thrust24THRUST_300001_SM_1000_NS12placeholders3_10E)
_ZN34_INTERNAL_bf47fbd2_4_k_cu_cbad9d5a6thrust24THRUST_300001_SM_1000_NS12placeholders3_10E:
	.zero		1
	.type		_ZN34_INTERNAL_bf47fbd2_4_k_cu_cbad9d5a4cuda3std3__48in_placeE,@object
	.size		_ZN34_INTERNAL_bf47fbd2_4_k_cu_cbad9d5a4cuda3std3__48in_placeE,(_ZN34_INTERNAL_bf47fbd2_4_k_cu_cbad9d5a4cuda3std6ranges3__45__cpo4sizeE - _ZN34_INTERNAL_bf47fbd2_4_k_cu_cbad9d5a4cuda3std3__48in_placeE)
_ZN34_INTERNAL_bf47fbd2_4_k_cu_cbad9d5a4cuda3std3__48in_placeE:
	.zero		1
	.type		_ZN34_INTERNAL_bf47fbd2_4_k_cu_cbad9d5a4cuda3std6ranges3__45__cpo4sizeE,@object
	.size		_ZN34_INTERNAL_bf47fbd2_4_k_cu_cbad9d5a4cuda3std6ranges3__45__cpo4sizeE,(_ZN34_INTERNAL_bf47fbd2_4_k_cu_cbad9d5a6thrust24THRUST_300001_SM_1000_NS12placeholders2_2E - _ZN34_INTERNAL_bf47fbd2_4_k_cu_cbad9d5a4cuda3std6ranges3__45__cpo4sizeE)
_ZN34_INTERNAL_bf47fbd2_4_k_cu_cbad9d5a4cuda3std6ranges3__45__cpo4sizeE:
	.zero		1
	.type		_ZN34_INTERNAL_bf47fbd2_4_k_cu_cbad9d5a6thrust24THRUST_300001_SM_1000_NS12placeholders2_2E,@object
	.size		_ZN34_INTERNAL_bf47fbd2_4_k_cu_cbad9d5a6thrust24THRUST_300001_SM_1000_NS12placeholders2_2E,(_ZN34_INTERNAL_bf47fbd2_4_k_cu_cbad9d5a4cuda3std3__45__cpo6cbeginE - _ZN34_INTERNAL_bf47fbd2_4_k_cu_cbad9d5a6thrust24THRUST_300001_SM_1000_NS12placeholders2_2E)
_ZN34_INTERNAL_bf47fbd2_4_k_cu_cbad9d5a6thrust24THRUST_300001_SM_1000_NS12placeholders2_2E:
	.zero		1
	.type		_ZN34_INTERNAL_bf47fbd2_4_k_cu_cbad9d5a4cuda3std3__45__cpo6cbeginE,@object
	.size		_ZN34_INTERNAL_bf47fbd2_4_k_cu_cbad9d5a4cuda3std3__45__cpo6cbeginE,(_ZN34_INTERNAL_bf47fbd2_4_k_cu_cbad9d5a4cuda3std6ranges3__45__cpo6cbeginE - _ZN34_INTERNAL_bf47fbd2_4_k_cu_cbad9d5a4cuda3std3__45__cpo6cbeginE)
_ZN34_INTERNAL_bf47fbd2_4_k_cu_cbad9d5a4cuda3std3__45__cpo6cbeginE:
	.zero		1
	.type		_ZN34_INTERNAL_bf47fbd2_4_k_cu_cbad9d5a4cuda3std6ranges3__45__cpo6cbeginE,@object
	.size		_ZN34_INTERNAL_bf47fbd2_4_k_cu_cbad9d5a4cuda3std6ranges3__45__cpo6cbeginE,(_ZN34_INTERNAL_bf47fbd2_4_k_cu_cbad9d5a6thrust24THRUST_300001_SM_1000_NS12placeholders2_6E - _ZN34_INTERNAL_bf47fbd2_4_k_cu_cbad9d5a4cuda3std6ranges3__45__cpo6cbeginE)
_ZN34_INTERNAL_bf47fbd2_4_k_cu_cbad9d5a4cuda3std6ranges3__45__cpo6cbeginE:
	.zero		1
	.type		_ZN34_INTERNAL_bf47fbd2_4_k_cu_cbad9d5a6thrust24THRUST_300001_SM_1000_NS12placeholders2_6E,@object
	.size		_ZN34_INTERNAL_bf47fbd2_4_k_cu_cbad9d5a6thrust24THRUST_300001_SM_1000_NS12placeholders2_6E,(_ZN34_INTERNAL_bf47fbd2_4_k_cu_cbad9d5a4cuda3std3__45__cpo7crbeginE - _ZN34_INTERNAL_bf47fbd2_4_k_cu_cbad9d5a6thrust24THRUST_300001_SM_1000_NS12placeholders2_6E)
_ZN34_INTERNAL_bf47fbd2_4_k_cu_cbad9d5a6thrust24THRUST_300001_SM_1000_NS12placeholders2_6E:
	.zero		1
	.type		_ZN34_INTERNAL_bf47fbd2_4_k_cu_cbad9d5a4cuda3std3__45__cpo7crbeginE,@object
	.size		_ZN34_INTERNAL_bf47fbd2_4_k_cu_cbad9d5a4cuda3std3__45__cpo7crbeginE,(_ZN34_INTERNAL_bf47fbd2_4_k_cu_cbad9d5a4cuda3std6ranges3__45__cpo4nextE - _ZN34_INTERNAL_bf47fbd2_4_k_cu_cbad9d5a4cuda3std3__45__cpo7crbeginE)
_ZN34_INTERNAL_bf47fbd2_4_k_cu_cbad9d5a4cuda3std3__45__cpo7crbeginE:
	.zero		1
	.type		_ZN34_INTERNAL_bf47fbd2_4_k_cu_cbad9d5a4cuda3std6ranges3__45__cpo4nextE,@object
	.size		_ZN34_INTERNAL_bf47fbd2_4_k_cu_cbad9d5a4cuda3std6ranges3__45__cpo4nextE,(_ZN34_INTERNAL_bf47fbd2_4_k_cu_cbad9d5a4cuda3std6ranges3__45__cpo4swapE - _ZN34_INTERNAL_bf47fbd2_4_k_cu_cbad9d5a4cuda3std6ranges3__45__cpo4nextE)
_ZN34_INTERNAL_bf47fbd2_4_k_cu_cbad9d5a4cuda3std6ranges3__45__cpo4nextE:
	.zero		1
	.type		_ZN34_INTERNAL_bf47fbd2_4_k_cu_cbad9d5a4cuda3std6ranges3__45__cpo4swapE,@object
	.size		_ZN34_INTERNAL_bf47fbd2_4_k_cu_cbad9d5a4cuda3std6ranges3__45__cpo4swapE,(_ZN34_INTERNAL_bf47fbd2_4_k_cu_cbad9d5a6thrust24THRUST_300001_SM_1000_NS8cuda_cub10par_nosyncE - _ZN34_INTERNAL_bf47fbd2_4_k_cu_cbad9d5a4cuda3std6ranges3__45__cpo4swapE)
_ZN34_INTERNAL_bf47fbd2_4_k_cu_cbad9d5a4cuda3std6ranges3__45__cpo4swapE:
	.zero		1
	.type		_ZN34_INTERNAL_bf47fbd2_4_k_cu_cbad9d5a6thrust24THRUST_300001_SM_1000_NS8cuda_cub10par_nosyncE,@object
	.size		_ZN34_INTERNAL_bf47fbd2_4_k_cu_cbad9d5a6thrust24THRUST_300001_SM_1000_NS8cuda_cub10par_nosyncE,(_ZN34_INTERNAL_bf47fbd2_4_k_cu_cbad9d5a6thrust24THRUST_300001_SM_1000_NS3seqE - _ZN34_INTERNAL_bf47fbd2_4_k_cu_cbad9d5a6thrust24THRUST_300001_SM_1000_NS8cuda_cub10par_nosyncE)
_ZN34_INTERNAL_bf47fbd2_4_k_cu_cbad9d5a6thrust24THRUST_300001_SM_1000_NS8cuda_cub10par_nosyncE:
	.zero		1
	.type		_ZN34_INTERNAL_bf47fbd2_4_k_cu_cbad9d5a6thrust24THRUST_300001_SM_1000_NS3seqE,@object
	.size		_ZN34_INTERNAL_bf47fbd2_4_k_cu_cbad9d5a6thrust24THRUST_300001_SM_1000_NS3seqE,(_ZN34_INTERNAL_bf47fbd2_4_k_cu_cbad9d5a4cuda3std3__420unreachable_sentinelE - _ZN34_INTERNAL_bf47fbd2_4_k_cu_cbad9d5a6thrust24THRUST_300001_SM_1000_NS3seqE)
_ZN34_INTERNAL_bf47fbd2_4_k_cu_cbad9d5a6thrust24THRUST_300001_SM_1000_NS3seqE:
	.zero		1
	.type		_ZN34_INTERNAL_bf47fbd2_4_k_cu_cbad9d5a4cuda3std3__420unreachable_sentinelE,@object
	.size		_ZN34_INTERNAL_bf47fbd2_4_k_cu_cbad9d5a4cuda3std3__420unreachable_sentinelE,(_ZN34_INTERNAL_bf47fbd2_4_k_cu_cbad9d5a4cuda3std6ranges3__45__cpo5ssizeE - _ZN34_INTERNAL_bf47fbd2_4_k_cu_cbad9d5a4cuda3std3__420unreachable_sentinelE)
_ZN34_INTERNAL_bf47fbd2_4_k_cu_cbad9d5a4cuda3std3__420unreachable_sentinelE:
	.zero		1
	.type		_ZN34_INTERNAL_bf47fbd2_4_k_cu_cbad9d5a4cuda3std6ranges3__45__cpo5ssizeE,@object
	.size		_ZN34_INTERNAL_bf47fbd2_4_k_cu_cbad9d5a4cuda3std6ranges3__45__cpo5ssizeE,(_ZN34_INTERNAL_bf47fbd2_4_k_cu_cbad9d5a6thrust24THRUST_300001_SM_1000_NS12placeholders2_3E - _ZN34_INTERNAL_bf47fbd2_4_k_cu_cbad9d5a4cuda3std6ranges3__45__cpo5ssizeE)
_ZN34_INTERNAL_bf47fbd2_4_k_cu_cbad9d5a4cuda3std6ranges3__45__cpo5ssizeE:
	.zero		1
	.type		_ZN34_INTERNAL_bf47fbd2_4_k_cu_cbad9d5a6thrust24THRUST_300001_SM_1000_NS12placeholders2_3E,@object
	.size		_ZN34_INTERNAL_bf47fbd2_4_k_cu_cbad9d5a6thrust24THRUST_300001_SM_1000_NS12placeholders2_3E,(_ZN34_INTERNAL_bf47fbd2_4_k_cu_cbad9d5a4cuda3std3__45__cpo4cendE - _ZN34_INTERNAL_bf47fbd2_4_k_cu_cbad9d5a6thrust24THRUST_300001_SM_1000_NS12placeholders2_3E)
_ZN34_INTERNAL_bf47fbd2_4_k_cu_cbad9d5a6thrust24THRUST_300001_SM_1000_NS12placeholders2_3E:
	.zero		1
	.type		_ZN34_INTERNAL_bf47fbd2_4_k_cu_cbad9d5a4cuda3std3__45__cpo4cendE,@object
	.size		_ZN34_INTERNAL_bf47fbd2_4_k_cu_cbad9d5a4cuda3std3__45__cpo4cendE,(_ZN34_INTERNAL_bf47fbd2_4_k_cu_cbad9d5a4cuda3std6ranges3__45__cpo4cendE - _ZN34_INTERNAL_bf47fbd2_4_k_cu_cbad9d5a4cuda3std3__45__cpo4cendE)
_ZN34_INTERNAL_bf47fbd2_4_k_cu_cbad9d5a4cuda3std3__45__cpo4cendE:
	.zero		1
	.type		_ZN34_INTERNAL_bf47fbd2_4_k_cu_cbad9d5a4cuda3std6ranges3__45__cpo4cendE,@object
	.size		_ZN34_INTERNAL_bf47fbd2_4_k_cu_cbad9d5a4cuda3std6ranges3__45__cpo4cendE,(_ZN34_INTERNAL_bf47fbd2_4_k_cu_cbad9d5a6thrust24THRUST_300001_SM_1000_NS12placeholders2_7E - _ZN34_INTERNAL_bf47fbd2_4_k_cu_cbad9d5a4cuda3std6ranges3__45__cpo4cendE)
_ZN34_INTERNAL_bf47fbd2_4_k_cu_cbad9d5a4cuda3std6ranges3__45__cpo4cendE:
	.zero		1
	.type		_ZN34_INTERNAL_bf47fbd2_4_k_cu_cbad9d5a6thrust24THRUST_300001_SM_1000_NS12placeholders2_7E,@object
	.size		_ZN34_INTERNAL_bf47fbd2_4_k_cu_cbad9d5a6thrust24THRUST_300001_SM_1000_NS12placeholders2_7E,(_ZN34_INTERNAL_bf47fbd2_4_k_cu_cbad9d5a4cuda3std3__45__cpo5crendE - _ZN34_INTERNAL_bf47fbd2_4_k_cu_cbad9d5a6thrust24THRUST_300001_SM_1000_NS12placeholders2_7E)
_ZN34_INTERNAL_bf47fbd2_4_k_cu_cbad9d5a6thrust24THRUST_300001_SM_1000_NS12placeholders2_7E:
	.zero		1
	.type		_ZN34_INTERNAL_bf47fbd2_4_k_cu_cbad9d5a4cuda3std3__45__cpo5crendE,@object
	.size		_ZN34_INTERNAL_bf47fbd2_4_k_cu_cbad9d5a4cuda3std3__45__cpo5crendE,(_ZN34_INTERNAL_bf47fbd2_4_k_cu_cbad9d5a4cuda3std6ranges3__45__cpo4prevE - _ZN34_INTERNAL_bf47fbd2_4_k_cu_cbad9d5a4cuda3std3__45__cpo5crendE)
_ZN34_INTERNAL_bf47fbd2_4_k_cu_cbad9d5a4cuda3std3__45__cpo5crendE:
	.zero		1
	.type		_ZN34_INTERNAL_bf47fbd2_4_k_cu_cbad9d5a4cuda3std6ranges3__45__cpo4prevE,@object
	.size		_ZN34_INTERNAL_bf47fbd2_4_k_cu_cbad9d5a4cuda3std6ranges3__45__cpo4prevE,(_ZN34_INTERNAL_bf47fbd2_4_k_cu_cbad9d5a4cuda3std6ranges3__45__cpo9iter_moveE - _ZN34_INTERNAL_bf47fbd2_4_k_cu_cbad9d5a4cuda3std6ranges3__45__cpo4prevE)
_ZN34_INTERNAL_bf47fbd2_4_k_cu_cbad9d5a4cuda3std6ranges3__45__cpo4prevE:
	.zero		1
	.type		_ZN34_INTERNAL_bf47fbd2_4_k_cu_cbad9d5a4cuda3std6ranges3__45__cpo9iter_moveE,@object
	.size		_ZN34_INTERNAL_bf47fbd2_4_k_cu_cbad9d5a4cuda3std6ranges3__45__cpo9iter_moveE,(_ZN34_INTERNAL_bf47fbd2_4_k_cu_cbad9d5a6thrust24THRUST_300001_SM_1000_NS6system6detail10sequential3seqE - _ZN34_INTERNAL_bf47fbd2_4_k_cu_cbad9d5a4cuda3std6ranges3__45__cpo9iter_moveE)
_ZN34_INTERNAL_bf47fbd2_4_k_cu_cbad9d5a4cuda3std6ranges3__45__cpo9iter_moveE:
	.zero		1
	.type		_ZN34_INTERNAL_bf47fbd2_4_k_cu_cbad9d5a6thrust24THRUST_300001_SM_1000_NS6system6detail10sequential3seqE,@object
	.size		_ZN34_INTERNAL_bf47fbd2_4_k_cu_cbad9d5a6thrust24THRUST_300001_SM_1000_NS6system6detail10sequential3seqE,(_ZN34_INTERNAL_bf47fbd2_4_k_cu_cbad9d5a6thrust24THRUST_300001_SM_1000_NS12placeholders2_9E - _ZN34_INTERNAL_bf47fbd2_4_k_cu_cbad9d5a6thrust24THRUST_300001_SM_1000_NS6system6detail10sequential3seqE)
_ZN34_INTERNAL_bf47fbd2_4_k_cu_cbad9d5a6thrust24THRUST_300001_SM_1000_NS6system6detail10sequential3seqE:
	.zero		1
	.type		_ZN34_INTERNAL_bf47fbd2_4_k_cu_cbad9d5a6thrust24THRUST_300001_SM_1000_NS12placeholders2_9E,@object
	.size		_ZN34_INTERNAL_bf47fbd2_4_k_cu_cbad9d5a6thrust24THRUST_300001_SM_1000_NS12placeholders2_9E,(_ZN34_INTERNAL_bf47fbd2_4_k_cu_cbad9d5a4cuda3std3__419piecewise_constructE - _ZN34_INTERNAL_bf47fbd2_4_k_cu_cbad9d5a6thrust24THRUST_300001_SM_1000_NS12placeholders2_9E)
_ZN34_INTERNAL_bf47fbd2_4_k_cu_cbad9d5a6thrust24THRUST_300001_SM_1000_NS12placeholders2_9E:
	.zero		1
	.type		_ZN34_INTERNAL_bf47fbd2_4_k_cu_cbad9d5a4cuda3std3__419piecewise_constructE,@object
	.size		_ZN34_INTERNAL_bf47fbd2_4_k_cu_cbad9d5a4cuda3std3__419piecewise_constructE,(_ZN34_INTERNAL_bf47fbd2_4_k_cu_cbad9d5a4cuda3std6ranges3__45__cpo5cdataE - _ZN34_INTERNAL_bf47fbd2_4_k_cu_cbad9d5a4cuda3std3__419piecewise_constructE)
_ZN34_INTERNAL_bf47fbd2_4_k_cu_cbad9d5a4cuda3std3__419piecewise_constructE:
	.zero		1
	.type		_ZN34_INTERNAL_bf47fbd2_4_k_cu_cbad9d5a4cuda3std6ranges3__45__cpo5cdataE,@object
	.size		_ZN34_INTERNAL_bf47fbd2_4_k_cu_cbad9d5a4cuda3std6ranges3__45__cpo5cdataE,(_ZN34_INTERNAL_bf47fbd2_4_k_cu_cbad9d5a6thrust24THRUST_300001_SM_1000_NS12placeholders2_1E - _ZN34_INTERNAL_bf47fbd2_4_k_cu_cbad9d5a4cuda3std6ranges3__45__cpo5cdataE)
_ZN34_INTERNAL_bf47fbd2_4_k_cu_cbad9d5a4cuda3std6ranges3__45__cpo5cdataE:
	.zero		1
	.type		_ZN34_INTERNAL_bf47fbd2_4_k_cu_cbad9d5a6thrust24THRUST_300001_SM_1000_NS12placeholders2_1E,@object
	.size		_ZN34_INTERNAL_bf47fbd2_4_k_cu_cbad9d5a6thrust24THRUST_300001_SM_1000_NS12placeholders2_1E,(_ZN34_INTERNAL_bf47fbd2_4_k_cu_cbad9d5a4cuda3std3__45__cpo3endE - _ZN34_INTERNAL_bf47fbd2_4_k_cu_cbad9d5a6thrust24THRUST_300001_SM_1000_NS12placeholders2_1E)
_ZN34_INTERNAL_bf47fbd2_4_k_cu_cbad9d5a6thrust24THRUST_300001_SM_1000_NS12placeholders2_1E:
	.zero		1
	.type		_ZN34_INTERNAL_bf47fbd2_4_k_cu_cbad9d5a4cuda3std3__45__cpo3endE,@object
	.size		_ZN34_INTERNAL_bf47fbd2_4_k_cu_cbad9d5a4cuda3std3__45__cpo3endE,(_ZN34_INTERNAL_bf47fbd2_4_k_cu_cbad9d5a4cuda3std6ranges3__45__cpo3endE - _ZN34_INTERNAL_bf47fbd2_4_k_cu_cbad9d5a4cuda3std3__45__cpo3endE)
_ZN34_INTERNAL_bf47fbd2_4_k_cu_cbad9d5a4cuda3std3__45__cpo3endE:
	.zero		1
	.type		_ZN34_INTERNAL_bf47fbd2_4_k_cu_cbad9d5a4cuda3std6ranges3__45__cpo3endE,@object
	.size		_ZN34_INTERNAL_bf47fbd2_4_k_cu_cbad9d5a4cuda3std6ranges3__45__cpo3endE,(_ZN34_INTERNAL_bf47fbd2_4_k_cu_cbad9d5a6thrust24THRUST_300001_SM_1000_NS12placeholders2_5E - _ZN34_INTERNAL_bf47fbd2_4_k_cu_cbad9d5a4cuda3std6ranges3__45__cpo3endE)
_ZN34_INTERNAL_bf47fbd2_4_k_cu_cbad9d5a4cuda3std6ranges3__45__cpo3endE:
	.zero		1
	.type		_ZN34_INTERNAL_bf47fbd2_4_k_cu_cbad9d5a6thrust24THRUST_300001_SM_1000_NS12placeholders2_5E,@object
	.size		_ZN34_INTERNAL_bf47fbd2_4_k_cu_cbad9d5a6thrust24THRUST_300001_SM_1000_NS12placeholders2_5E,(_ZN34_INTERNAL_bf47fbd2_4_k_cu_cbad9d5a4cuda3std3__45__cpo4rendE - _ZN34_INTERNAL_bf47fbd2_4_k_cu_cbad9d5a6thrust24THRUST_300001_SM_1000_NS12placeholders2_5E)
_ZN34_INTERNAL_bf47fbd2_4_k_cu_cbad9d5a6thrust24THRUST_300001_SM_1000_NS12placeholders2_5E:
	.zero		1
	.type		_ZN34_INTERNAL_bf47fbd2_4_k_cu_cbad9d5a4cuda3std3__45__cpo4rendE,@object
	.size		_ZN34_INTERNAL_bf47fbd2_4_k_cu_cbad9d5a4cuda3std3__45__cpo4rendE,(_ZN34_INTERNAL_bf47fbd2_4_k_cu_cbad9d5a4cuda3std6ranges3__45__cpo9iter_swapE - _ZN34_INTERNAL_bf47fbd2_4_k_cu_cbad9d5a4cuda3std3__45__cpo4rendE)
_ZN34_INTERNAL_bf47fbd2_4_k_cu_cbad9d5a4cuda3std3__45__cpo4rendE:
	.zero		1
	.type		_ZN34_INTERNAL_bf47fbd2_4_k_cu_cbad9d5a4cuda3std6ranges3__45__cpo9iter_swapE,@object
	.size		_ZN34_INTERNAL_bf47fbd2_4_k_cu_cbad9d5a4cuda3std6ranges3__45__cpo9iter_swapE,(_ZN34_INTERNAL_bf47fbd2_4_k_cu_cbad9d5a4cuda3std3__48unexpectE - _ZN34_INTERNAL_bf47fbd2_4_k_cu_cbad9d5a4cuda3std6ranges3__45__cpo9iter_swapE)
_ZN34_INTERNAL_bf47fbd2_4_k_cu_cbad9d5a4cuda3std6ranges3__45__cpo9iter_swapE:
	.zero		1
	.type		_ZN34_INTERNAL_bf47fbd2_4_k_cu_cbad9d5a4cuda3std3__48unexpectE,@object
	.size		_ZN34_INTERNAL_bf47fbd2_4_k_cu_cbad9d5a4cuda3std3__48unexpectE,(_ZN34_INTERNAL_bf47fbd2_4_k_cu_cbad9d5a6thrust24THRUST_300001_SM_1000_NS8cuda_cub3parE - _ZN34_INTERNAL_bf47fbd2_4_k_cu_cbad9d5a4cuda3std3__48unexpectE)
_ZN34_INTERNAL_bf47fbd2_4_k_cu_cbad9d5a4cuda3std3__48unexpectE:
	.zero		1
	.type		_ZN34_INTERNAL_bf47fbd2_4_k_cu_cbad9d5a6thrust24THRUST_300001_SM_1000_NS8cuda_cub3parE,@object
	.size		_ZN34_INTERNAL_bf47fbd2_4_k_cu_cbad9d5a6thrust24THRUST_300001_SM_1000_NS8cuda_cub3parE,(.L_29 - _ZN34_INTERNAL_bf47fbd2_4_k_cu_cbad9d5a6thrust24THRUST_300001_SM_1000_NS8cuda_cub3parE)
_ZN34_INTERNAL_bf47fbd2_4_k_cu_cbad9d5a6thrust24THRUST_300001_SM_1000_NS8cuda_cub3parE:
	.zero		1
.L_29:


//--------------------- .nv.constant0._ZN3cub18CUB_300001_SM_10006detail11EmptyKernelIvEEvv --------------------------
	.section	.nv.constant0._ZN3cub18CUB_300001_SM_10006detail11EmptyKernelIvEEvv,"a",@progbits
	.sectionflags	@""
	.align	4
.nv.constant0._ZN3cub18CUB_300001_SM_10006detail11EmptyKernelIvEEvv:
	.zero		896


//--------------------- .nv.constant0._Z15convert_to_halfPfP6__halfi --------------------------
	.section	.nv.constant0._Z15convert_to_halfPfP6__halfi,"a",@progbits
	.sectionflags	@""
	.align	4
.nv.constant0._Z15convert_to_halfPfP6__halfi:
	.zero		916


//--------------------- SYMBOLS --------------------------

	.type		.nv.reservedSmem.offset0,@object
	.size		.nv.reservedSmem.offset0,0x4
